	.headerflags	@"EF_CUDA_TEXMODE_UNIFIED EF_CUDA_64BIT_ADDRESS EF_CUDA_ACCELERATORS EF_CUDA_SM90 EF_CUDA_VIRTUAL_SM(EF_CUDA_SM90)"
	.elftype	@"ET_EXEC"


//--------------------- .nv.info                  --------------------------
	.section	.nv.info,"",@"SHT_CUDA_INFO"
	.align	4


	//----- nvinfo : EIATTR_REGCOUNT
	.align		4
        /*0000*/ 	.byte	0x04, 0x2f
        /*0002*/ 	.short	(.L_1 - .L_0)
	.align		4
.L_0:
        /*0004*/ 	.word	index@(triton_poi_fused_convolution_25)
        /*0008*/ 	.word	0x0000000c


	//----- nvinfo : EIATTR_MIN_STACK_SIZE
	.align		4
.L_1:
        /*000c*/ 	.byte	0x04, 0x12
        /*000e*/ 	.short	(.L_3 - .L_2)
	.align		4
.L_2:
        /*0010*/ 	.word	index@(triton_poi_fused_convolution_25)
        /*0014*/ 	.word	0x00000000


	//----- nvinfo : EIATTR_FRAME_SIZE
	.align		4
.L_3:
        /*0018*/ 	.byte	0x04, 0x11
        /*001a*/ 	.short	(.L_5 - .L_4)
	.align		4
.L_4:
        /*001c*/ 	.word	index@(triton_poi_fused_convolution_25)
        /*0020*/ 	.word	0x00000000


	//----- nvinfo : EIATTR_MIN_STACK_SIZE
	.align		4
.L_5:
        /*0024*/ 	.byte	0x04, 0x12
        /*0026*/ 	.short	(.L_7 - .L_6)
	.align		4
.L_6:
        /*0028*/ 	.word	index@(triton_poi_fused_convolution_25)
        /*002c*/ 	.word	0x00000000
.L_7:


//--------------------- .nv.info.triton_poi_fused_convolution_25 --------------------------
	.section	.nv.info.triton_poi_fused_convolution_25,"",@"SHT_CUDA_INFO"
	.sectionflags	@""
	.align	4


	//----- nvinfo : EIATTR_CUDA_API_VERSION
	.align		4
        /*0000*/ 	.byte	0x04, 0x37
        /*0002*/ 	.short	(.L_9 - .L_8)
.L_8:
        /*0004*/ 	.word	0x0000007c


	//----- nvinfo : EIATTR_KPARAM_INFO
	.align		4
.L_9:
        /*0008*/ 	.byte	0x04, 0x17
        /*000a*/ 	.short	(.L_11 - .L_10)
.L_10:
        /*000c*/ 	.word	0x00000000
        /*0010*/ 	.short	0x0002
        /*0012*/ 	.short	0x0010
        /*0014*/ 	.byte	0x00, 0xf0, 0x11, 0x00


	//----- nvinfo : EIATTR_KPARAM_INFO
	.align		4
.L_11:
        /*0018*/ 	.byte	0x04, 0x17
        /*001a*/ 	.short	(.L_13 - .L_12)
.L_12:
        /*001c*/ 	.word	0x00000000
        /*0020*/ 	.short	0x0001
        /*0022*/ 	.short	0x0008
        /*0024*/ 	.byte	0x00, 0xf4, 0x21, 0x00


	//----- nvinfo : EIATTR_KPARAM_INFO
	.align		4
.L_13:
        /*0028*/ 	.byte	0x04, 0x17
        /*002a*/ 	.short	(.L_15 - .L_14)
.L_14:
        /*002c*/ 	.word	0x00000000
        /*0030*/ 	.short	0x0000
        /*0032*/ 	.short	0x0000
        /*0034*/ 	.byte	0x00, 0xf4, 0x21, 0x00


	//----- nvinfo : EIATTR_SPARSE_MMA_MASK
	.align		4
.L_15:
        /*0038*/ 	.byte	0x03, 0x50
        /*003a*/ 	.short	0x0000


	//----- nvinfo : EIATTR_MAXREG_COUNT
	.align		4
        /*003c*/ 	.byte	0x03, 0x1b
        /*003e*/ 	.short	0x00ff


	//----- nvinfo : EIATTR_EXIT_INSTR_OFFSETS
	.align		4
        /*0040*/ 	.byte	0x04, 0x1c
        /*0042*/ 	.short	(.L_17 - .L_16)


	//   ....[0]....
.L_16:
        /*0044*/ 	.word	0x00000170


	//   ....[1]....
        /*0048*/ 	.word	0x00000190


	//----- nvinfo : EIATTR_REQNTID
	.align		4
.L_17:
        /*004c*/ 	.byte	0x04, 0x10
        /*004e*/ 	.short	(.L_19 - .L_18)
.L_18:
        /*0050*/ 	.word	0x00000080
        /*0054*/ 	.word	0x00000001
        /*0058*/ 	.word	0x00000001


	//----- nvinfo : EIATTR_CBANK_PARAM_SIZE
	.align		4
.L_19:
        /*005c*/ 	.byte	0x03, 0x19
        /*005e*/ 	.short	0x0014


	//----- nvinfo : EIATTR_PARAM_CBANK
	.align		4
        /*0060*/ 	.byte	0x04, 0x0a
        /*0062*/ 	.short	(.L_21 - .L_20)
	.align		4
.L_20:
        /*0064*/ 	.word	index@(.nv.constant0.triton_poi_fused_convolution_25)
        /*0068*/ 	.short	0x0210
        /*006a*/ 	.short	0x0014


	//----- nvinfo : EIATTR_SW_WAR
	.align		4
.L_21:
        /*006c*/ 	.byte	0x04, 0x36
        /*006e*/ 	.short	(.L_23 - .L_22)
.L_22:
        /*0070*/ 	.word	0x00000008
.L_23:


//--------------------- .nv.callgraph             --------------------------
	.section	.nv.callgraph,"",@"SHT_CUDA_CALLGRAPH"
	.align	4
	.sectionentsize	8
	.align		4
        /*0000*/ 	.word	0x00000000
	.align		4
        /*0004*/ 	.word	0xffffffff
	.align		4
        /*0008*/ 	.word	0x00000000
	.align		4
        /*000c*/ 	.word	0xfffffffe
	.align		4
        /*0010*/ 	.word	0x00000000
	.align		4
        /*0014*/ 	.word	0xfffffffd
	.align		4
        /*0018*/ 	.word	0x00000000
	.align		4
        /*001c*/ 	.word	0xfffffffc


//--------------------- .text.triton_poi_fused_convolution_25 --------------------------
	.section	.text.triton_poi_fused_convolution_25,"ax",@progbits
	.align	128
        .global         triton_poi_fused_convolution_25
        .type           triton_poi_fused_convolution_25,@function
        .size           triton_poi_fused_convolution_25,(.L_x_1 - triton_poi_fused_convolution_25)
        .other          triton_poi_fused_convolution_25,@"STO_CUDA_ENTRY STV_DEFAULT"
triton_poi_fused_convolution_25:
.text.triton_poi_fused_convolution_25:
[----:B------:R-:W0:Y:S02]  /*0000*/  LDC R1, c[0x0][0x28] ;  /* 0x00000a00ff017b82 */ /* 0x000e240000000800 */
[----:B------:R-:W1:Y:S01]  /*0010*/  S2R R0, SR_TID.X ;  /* 0x0000000000007919 */ /* 0x000e620000002100 */
[----:B------:R-:W2:Y:S01]  /*0020*/  LDC.64 R2, c[0x0][0x210] ;  /* 0x00008400ff027b82 */ /* 0x000ea20000000a00 */
[----:B------:R-:W-:Y:S01]  /*0030*/  ULDC.64 UR4, c[0x0][0x208] ;  /* 0x0000820000047ab9 */ /* 0x000fe20000000a00 */
[----:B------:R-:W3:Y:S01]  /*0040*/  S2R R7, SR_CTAID.X ;  /* 0x0000000000077919 */ /* 0x000ee20000002500 */
[----:B-1----:R-:W-:Y:S02]  /*0050*/  LOP3.LUT R0, R0, 0x7f, RZ, 0xc0, !PT ;  /* 0x0000007f00007812 */ /* 0x002fe400078ec0ff */
[----:B---3--:R-:W-:-:S03]  /*0060*/  SHF.R.S32.HI R4, RZ, 0x18, R7 ;  /* 0x00000018ff047819 */ /* 0x008fc60000011407 */
[----:B------:R-:W-:Y:S01]  /*0070*/  IMAD R7, R7, 0x80, R0 ;  /* 0x0000008007077824 */ /* 0x000fe200078e0200 */
[----:B------:R-:W-:-:S03]  /*0080*/  SGXT R0, R4, 0x1 ;  /* 0x000000010400781a */ /* 0x000fc60000000200 */
[C---:B--2---:R-:W-:Y:S01]  /*0090*/  IMAD.WIDE R2, R7.reuse, 0x4, R2 ;  /* 0x0000000407027825 */ /* 0x044fe200078e0202 */
[----:B------:R-:W1:Y:S01]  /*00a0*/  LDC.64 R4, c[0x0][0x218] ;  /* 0x00008600ff047b82 */ /* 0x000e620000000a00 */
[----:B------:R-:W-:Y:S02]  /*00b0*/  ISETP.GE.AND P0, PT, R7, 0x100, PT ;  /* 0x000001000700780c */ /* 0x000fe40003f06270 */
[----:B------:R-:W-:Y:S01]  /*00c0*/  LEA.HI R0, R0, R7, RZ, 0x4 ;  /* 0x0000000700007211 */ /* 0x000fe200078f20ff */
[----:B------:R-:W-:-:S03]  /*00d0*/  IMAD.MOV.U32 R7, RZ, RZ, RZ ;  /* 0x000000ffff077224 */ /* 0x000fc600078e00ff */
[----:B------:R-:W-:-:S04]  /*00e0*/  SHF.R.S32.HI R0, RZ, 0x4, R0 ;  /* 0x00000004ff007819 */ /* 0x000fc80000011400 */
[----:B------:R-:W-:-:S04]  /*00f0*/  LEA.HI R6, R0, R0, RZ, 0x2 ;  /* 0x0000000000067211 */ /* 0x000fc800078f10ff */
[----:B------:R-:W-:-:S05]  /*0100*/  LOP3.LUT R9, R6, 0xfffffffc, RZ, 0xc0, !PT ;  /* 0xfffffffc06097812 */ /* 0x000fca00078ec0ff */
[----:B------:R-:W-:Y:S02]  /*0110*/  IMAD.IADD R9, R0, 0x1, -R9 ;  /* 0x0000000100097824 */ /* 0x000fe400078e0a09 */
[----:B------:R-:W-:Y:S02]  /*0120*/  IMAD.MOV.U32 R0, RZ, RZ, RZ ;  /* 0x000000ffff007224 */ /* 0x000fe400078e00ff */
[----:B-1----:R-:W-:-:S04]  /*0130*/  IMAD.WIDE R4, R9, 0x4, R4 ;  /* 0x0000000409047825 */ /* 0x002fc800078e0204 */
[----:B------:R-:W2:Y:S04]  /*0140*/  @!P0 LDG.E R0, desc[UR4][R2.64] ;  /* 0x0000000402008981 */ /* 0x000ea8000c1e1900 */
[----:B------:R-:W2:Y:S02]  /*0150*/  @!P0 LDG.E.EL R7, desc[UR4][R4.64] ;  /* 0x0000000404078981 */ /* 0x000ea4000c2e1900 */
[----:B--2---:R-:W-:Y:S01]  /*0160*/  FADD R7, R7, R0 ;  /* 0x0000000007077221 */ /* 0x004fe20000000000 */
[----:B------:R-:W-:Y:S06]  /*0170*/  @P0 EXIT ;  /* 0x000000000000094d */ /* 0x000fec0003800000 */
[----:B------:R-:W-:Y:S01]  /*0180*/  STG.E desc[UR4][R2.64], R7 ;  /* 0x0000000702007986 */ /* 0x000fe2000c101904 */
[----:B------:R-:W-:Y:S05]  /*0190*/  EXIT ;  /* 0x000000000000794d */ /* 0x000fea0003800000 */
.L_x_0:
[----:B------:R-:W-:-:S00]  /*01a0*/  BRA `(.L_x_0) ;  /* 0xfffffffc00fc7947 */ /* 0x000fc0000383ffff */
[----:B------:R-:W-:-:S00]  /*01b0*/  NOP ;  /* 0x0000000000007918 */ /* 0x000fc00000000000 */
        /* <DEDUP_REMOVED lines=12> */
.L_x_1:


//--------------------- .nv.constant0.triton_poi_fused_convolution_25 --------------------------
	.section	.nv.constant0.triton_poi_fused_convolution_25,"a",@progbits
	.sectionflags	@""
	.align	4
.nv.constant0.triton_poi_fused_convolution_25:
	.zero		548
